//
// Generated by NVIDIA NVVM Compiler
//
// Compiler Build ID: CL-36424714
// Cuda compilation tools, release 13.0, V13.0.88
// Based on NVVM 20.0.0
//

.version 9.0
.target sm_100
.address_size 64

	// .globl	_Z10hinge_lossPKfS0_Pfm

.visible .entry _Z10hinge_lossPKfS0_Pfm(
	.param .u64 .ptr .align 1 _Z10hinge_lossPKfS0_Pfm_param_0,
	.param .u64 .ptr .align 1 _Z10hinge_lossPKfS0_Pfm_param_1,
	.param .u64 .ptr .align 1 _Z10hinge_lossPKfS0_Pfm_param_2,
	.param .u64 _Z10hinge_lossPKfS0_Pfm_param_3
)
{
	.reg .pred 	%p<2>;
	.reg .b32 	%r<5>;
	.reg .b32 	%f<7>;
	.reg .b64 	%rd<13>;

	ld.param.u64 	%rd2, [_Z10hinge_lossPKfS0_Pfm_param_0];
	ld.param.u64 	%rd3, [_Z10hinge_lossPKfS0_Pfm_param_1];
	ld.param.u64 	%rd4, [_Z10hinge_lossPKfS0_Pfm_param_2];
	ld.param.u64 	%rd5, [_Z10hinge_lossPKfS0_Pfm_param_3];
	mov.u32 	%r1, %ntid.x;
	mov.u32 	%r2, %ctaid.x;
	mov.u32 	%r3, %tid.x;
	mad.lo.s32 	%r4, %r1, %r2, %r3;
	cvt.s64.s32 	%rd1, %r4;
	setp.le.u64 	%p1, %rd5, %rd1;
	@%p1 bra 	$L__BB0_2;
	cvta.to.global.u64 	%rd6, %rd2;
	cvta.to.global.u64 	%rd7, %rd3;
	cvta.to.global.u64 	%rd8, %rd4;
	shl.b64 	%rd9, %rd1, 2;
	add.s64 	%rd10, %rd6, %rd9;
	ld.global.nc.f32 	%f1, [%rd10];
	add.s64 	%rd11, %rd7, %rd9;
	ld.global.nc.f32 	%f2, [%rd11];
	mul.f32 	%f3, %f1, %f2;
	mov.f32 	%f4, 0f3F800000;
	sub.f32 	%f5, %f4, %f3;
	max.f32 	%f6, %f5, 0f00000000;
	add.s64 	%rd12, %rd8, %rd9;
	st.global.f32 	[%rd12], %f6;
$L__BB0_2:
	ret;

}


// ===== COMPILED SASS (sm_100) =====

	.target	sm_100

	.elftype	@"ET_EXEC"


//--------------------- .note.nv.tkinfo           --------------------------
	.section	.note.nv.tkinfo,"",@"SHT_NOTE"
	.sectionflags	@"SHF_NOTE_NV_TKINFO"
	.tkinfo
        /*0018*/ 	.word	0x00000002
        /*0030*/ 	.string	""
        /*0030*/ 	.string	"ptxas"
        /*0030*/ 	.string	"Cuda compilation tools, release 13.0, V13.0.88"
        /*0030*/ 	.string	"Build cuda_13.0.r13.0/compiler.36424714_0"
        /*0030*/ 	.string	"-arch sm_100 -m 64 "



//--------------------- .note.nv.cuinfo           --------------------------
	.section	.note.nv.cuinfo,"",@"SHT_NOTE"
	.sectionflags	@"SHF_NOTE_NV_CUINFO"
        /*0018*/ 	.short	0x0002
        /*001a*/ 	.short	0x0064
        /*001c*/ 	.short	0x0082
	.zero		2


//--------------------- .nv.info                  --------------------------
	.section	.nv.info,"",@"SHT_CUDA_INFO"
	.align	4


	//----- nvinfo : EIATTR_REGCOUNT
	.align		4
        /*0000*/ 	.byte	0x04, 0x2f
        /*0002*/ 	.short	(.L_1 - .L_0)
	.align		4
.L_0:
        /*0004*/ 	.word	index@(_Z10hinge_lossPKfS0_Pfm)
        /*0008*/ 	.word	0x0000000c


	//----- nvinfo : EIATTR_FRAME_SIZE
	.align		4
.L_1:
        /*000c*/ 	.byte	0x04, 0x11
        /*000e*/ 	.short	(.L_3 - .L_2)
	.align		4
.L_2:
        /*0010*/ 	.word	index@(_Z10hinge_lossPKfS0_Pfm)
        /*0014*/ 	.word	0x00000000


	//----- nvinfo : EIATTR_MIN_STACK_SIZE
	.align		4
.L_3:
        /*0018*/ 	.byte	0x04, 0x12
        /*001a*/ 	.short	(.L_5 - .L_4)
	.align		4
.L_4:
        /*001c*/ 	.word	index@(_Z10hinge_lossPKfS0_Pfm)
        /*0020*/ 	.word	0x00000000
.L_5:


//--------------------- .nv.compat                --------------------------
	.section	.nv.compat,"",@"SHT_CUDA_COMPAT_INFO"
	.align	4
        /*0000*/ 	.byte	0x02, 0x09, 0x00, 0x00, 0x02, 0x02, 0x01, 0x00, 0x02, 0x05, 0x05, 0x00, 0x03, 0x07, 0x01, 0x01
        /*0010*/ 	.byte	0x02, 0x03, 0x00, 0x00, 0x02, 0x06, 0x01, 0x00, 0x04, 0x0b, 0x08, 0x00, 0x09, 0x00, 0x00, 0x00
        /*0020*/ 	.byte	0x00, 0x00, 0x00, 0x00


//--------------------- .nv.info._Z10hinge_lossPKfS0_Pfm --------------------------
	.section	.nv.info._Z10hinge_lossPKfS0_Pfm,"",@"SHT_CUDA_INFO"
	.sectionflags	@""
	.align	4


	//----- nvinfo : EIATTR_CUDA_API_VERSION
	.align		4
        /*0000*/ 	.byte	0x04, 0x37
        /*0002*/ 	.short	(.L_7 - .L_6)
.L_6:
        /*0004*/ 	.word	0x00000082


	//----- nvinfo : EIATTR_KPARAM_INFO
	.align		4
.L_7:
        /*0008*/ 	.byte	0x04, 0x17
        /*000a*/ 	.short	(.L_9 - .L_8)
.L_8:
        /*000c*/ 	.word	0x00000000
        /*0010*/ 	.short	0x0003
        /*0012*/ 	.short	0x0018
        /*0014*/ 	.byte	0x00, 0xf0, 0x21, 0x00


	//----- nvinfo : EIATTR_KPARAM_INFO
	.align		4
.L_9:
        /*0018*/ 	.byte	0x04, 0x17
        /*001a*/ 	.short	(.L_11 - .L_10)
.L_10:
        /*001c*/ 	.word	0x00000000
        /*0020*/ 	.short	0x0002
        /*0022*/ 	.short	0x0010
        /*0024*/ 	.byte	0x00, 0xf5, 0x21, 0x00


	//----- nvinfo : EIATTR_KPARAM_INFO
	.align		4
.L_11:
        /*0028*/ 	.byte	0x04, 0x17
        /*002a*/ 	.short	(.L_13 - .L_12)
.L_12:
        /*002c*/ 	.word	0x00000000
        /*0030*/ 	.short	0x0001
        /*0032*/ 	.short	0x0008
        /*0034*/ 	.byte	0x00, 0xf5, 0x21, 0x00


	//----- nvinfo : EIATTR_KPARAM_INFO
	.align		4
.L_13:
        /*0038*/ 	.byte	0x04, 0x17
        /*003a*/ 	.short	(.L_15 - .L_14)
.L_14:
        /*003c*/ 	.word	0x00000000
        /*0040*/ 	.short	0x0000
        /*0042*/ 	.short	0x0000
        /*0044*/ 	.byte	0x00, 0xf5, 0x21, 0x00


	//----- nvinfo : EIATTR_SPARSE_MMA_MASK
	.align		4
.L_15:
        /*0048*/ 	.byte	0x03, 0x50
        /*004a*/ 	.short	0x0000


	//----- nvinfo : EIATTR_MAXREG_COUNT
	.align		4
        /*004c*/ 	.byte	0x03, 0x1b
        /*004e*/ 	.short	0x00ff


	//----- nvinfo : EIATTR_MERCURY_ISA_VERSION
	.align		4
        /*0050*/ 	.byte	0x03, 0x5f
        /*0052*/ 	.short	0x0101


	//----- nvinfo : EIATTR_VRC_CTA_INIT_COUNT
	.align		4
        /*0054*/ 	.byte	0x02, 0x4a
	.zero		1
	.zero		1


	//----- nvinfo : EIATTR_EXIT_INSTR_OFFSETS
	.align		4
        /*0058*/ 	.byte	0x04, 0x1c
        /*005a*/ 	.short	(.L_17 - .L_16)


	//   ....[0]....
.L_16:
        /*005c*/ 	.word	0x00000090


	//   ....[1]....
        /*0060*/ 	.word	0x000001a0


	//----- nvinfo : EIATTR_CBANK_PARAM_SIZE
	.align		4
.L_17:
        /*0064*/ 	.byte	0x03, 0x19
        /*0066*/ 	.short	0x0020


	//----- nvinfo : EIATTR_PARAM_CBANK
	.align		4
        /*0068*/ 	.byte	0x04, 0x0a
        /*006a*/ 	.short	(.L_19 - .L_18)
	.align		4
.L_18:
        /*006c*/ 	.word	index@(.nv.constant0._Z10hinge_lossPKfS0_Pfm)
        /*0070*/ 	.short	0x0380
        /*0072*/ 	.short	0x0020


	//----- nvinfo : EIATTR_SW_WAR
	.align		4
.L_19:
        /*0074*/ 	.byte	0x04, 0x36
        /*0076*/ 	.short	(.L_21 - .L_20)
.L_20:
        /*0078*/ 	.word	0x00000008
.L_21:


//--------------------- .nv.callgraph             --------------------------
	.section	.nv.callgraph,"",@"SHT_CUDA_CALLGRAPH"
	.align	4
	.sectionentsize	8
	.align		4
        /*0000*/ 	.word	0x00000000
	.align		4
        /*0004*/ 	.word	0xffffffff
	.align		4
        /*0008*/ 	.word	0x00000000
	.align		4
        /*000c*/ 	.word	0xfffffffe
	.align		4
        /*0010*/ 	.word	0x00000000
	.align		4
        /*0014*/ 	.word	0xfffffffd
	.align		4
        /*0018*/ 	.word	0x00000000
	.align		4
        /*001c*/ 	.word	0xfffffffc


//--------------------- .text._Z10hinge_lossPKfS0_Pfm --------------------------
	.section	.text._Z10hinge_lossPKfS0_Pfm,"ax",@progbits
	.align	128
        .global         _Z10hinge_lossPKfS0_Pfm
        .type           _Z10hinge_lossPKfS0_Pfm,@function
        .size           _Z10hinge_lossPKfS0_Pfm,(.L_x_1 - _Z10hinge_lossPKfS0_Pfm)
        .other          _Z10hinge_lossPKfS0_Pfm,@"STO_CUDA_ENTRY STV_DEFAULT"
_Z10hinge_lossPKfS0_Pfm:
.text._Z10hinge_lossPKfS0_Pfm:
[----:B------:R-:W-:Y:S01]  /*0000*/  LDC R1, c[0x0][0x37c] ;  /* 0x0000df00ff017b82 */ /* 0x000fe20000000800 */
[----:B------:R-:W0:Y:S01]  /*0010*/  S2R R0, SR_CTAID.X ;  /* 0x0000000000007919 */ /* 0x000e220000002500 */
[----:B------:R-:W0:Y:S01]  /*0020*/  LDCU UR4, c[0x0][0x360] ;  /* 0x00006c00ff0477ac */ /* 0x000e220008000800 */
[----:B------:R-:W0:Y:S01]  /*0030*/  S2R R3, SR_TID.X ;  /* 0x0000000000037919 */ /* 0x000e220000002100 */
[----:B------:R-:W1:Y:S01]  /*0040*/  LDCU.64 UR6, c[0x0][0x398] ;  /* 0x00007300ff0677ac */ /* 0x000e620008000a00 */
[----:B0-----:R-:W-:-:S05]  /*0050*/  IMAD R0, R0, UR4, R3 ;  /* 0x0000000400007c24 */ /* 0x001fca000f8e0203 */
[----:B-1----:R-:W-:Y:S02]  /*0060*/  ISETP.GE.U32.AND P0, PT, R0, UR6, PT ;  /* 0x0000000600007c0c */ /* 0x002fe4000bf06070 */
[----:B------:R-:W-:-:S04]  /*0070*/  SHF.R.S32.HI R3, RZ, 0x1f, R0 ;  /* 0x0000001fff037819 */ /* 0x000fc80000011400 */
[----:B------:R-:W-:-:S13]  /*0080*/  ISETP.GE.U32.AND.EX P0, PT, R3, UR7, PT, P0 ;  /* 0x0000000703007c0c */ /* 0x000fda000bf06100 */
[----:B------:R-:W-:Y:S05]  /*0090*/  @P0 EXIT ;  /* 0x000000000000094d */ /* 0x000fea0003800000 */
[----:B------:R-:W0:Y:S01]  /*00a0*/  LDCU.128 UR8, c[0x0][0x380] ;  /* 0x00007000ff0877ac */ /* 0x000e220008000c00 */
[C---:B------:R-:W-:Y:S01]  /*00b0*/  IMAD.SHL.U32 R6, R0.reuse, 0x4, RZ ;  /* 0x0000000400067824 */ /* 0x040fe200078e00ff */
[----:B------:R-:W-:Y:S01]  /*00c0*/  SHF.L.U64.HI R7, R0, 0x2, R3 ;  /* 0x0000000200077819 */ /* 0x000fe20000010203 */
[----:B------:R-:W1:Y:S01]  /*00d0*/  LDCU.64 UR4, c[0x0][0x358] ;  /* 0x00006b00ff0477ac */ /* 0x000e620008000a00 */
[----:B------:R-:W2:Y:S02]  /*00e0*/  LDCU.64 UR6, c[0x0][0x390] ;  /* 0x00007200ff0677ac */ /* 0x000ea40008000a00 */
[C---:B0-----:R-:W-:Y:S02]  /*00f0*/  IADD3 R4, P1, PT, R6.reuse, UR10, RZ ;  /* 0x0000000a06047c10 */ /* 0x041fe4000ff3e0ff */
[----:B------:R-:W-:Y:S02]  /*0100*/  IADD3 R2, P0, PT, R6, UR8, RZ ;  /* 0x0000000806027c10 */ /* 0x000fe4000ff1e0ff */
[----:B------:R-:W-:-:S02]  /*0110*/  IADD3.X R5, PT, PT, R7, UR11, RZ, P1, !PT ;  /* 0x0000000b07057c10 */ /* 0x000fc40008ffe4ff */
[----:B------:R-:W-:-:S04]  /*0120*/  IADD3.X R3, PT, PT, R7, UR9, RZ, P0, !PT ;  /* 0x0000000907037c10 */ /* 0x000fc800087fe4ff */
[----:B-1----:R-:W3:Y:S04]  /*0130*/  LDG.E.CONSTANT R5, desc[UR4][R4.64] ;  /* 0x0000000404057981 */ /* 0x002ee8000c1e9900 */
[----:B------:R-:W3:Y:S01]  /*0140*/  LDG.E.CONSTANT R2, desc[UR4][R2.64] ;  /* 0x0000000402027981 */ /* 0x000ee2000c1e9900 */
[----:B--2---:R-:W-:-:S04]  /*0150*/  IADD3 R6, P0, PT, R6, UR6, RZ ;  /* 0x0000000606067c10 */ /* 0x004fc8000ff1e0ff */
[----:B------:R-:W-:Y:S01]  /*0160*/  IADD3.X R7, PT, PT, R7, UR7, RZ, P0, !PT ;  /* 0x0000000707077c10 */ /* 0x000fe200087fe4ff */
[----:B---3--:R-:W-:-:S05]  /*0170*/  FFMA R0, -R2, R5, 1 ;  /* 0x3f80000002007423 */ /* 0x008fca0000000105 */
[----:B------:R-:W-:-:S05]  /*0180*/  FMNMX R9, RZ, R0, !PT ;  /* 0x00000000ff097209 */ /* 0x000fca0007800000 */
[----:B------:R-:W-:Y:S01]  /*0190*/  STG.E desc[UR4][R6.64], R9 ;  /* 0x0000000906007986 */ /* 0x000fe2000c101904 */
[----:B------:R-:W-:Y:S05]  /*01a0*/  EXIT ;  /* 0x000000000000794d */ /* 0x000fea0003800000 */
.L_x_0:
[----:B------:R-:W-:-:S00]  /*01b0*/  BRA `(.L_x_0) ;  /* 0xfffffffc00fc7947 */ /* 0x000fc0000383ffff */
[----:B------:R-:W-:-:S00]  /*01c0*/  NOP ;  /* 0x0000000000007918 */ /* 0x000fc00000000000 */
        /* <DEDUP_REMOVED lines=11> */
.L_x_1:


//--------------------- .nv.shared.reserved.0     --------------------------
	.section	.nv.shared.reserved.0,"aw",@nobits
	.weak		__nv_reservedSMEM_offset_0_alias
	.size		__nv_reservedSMEM_offset_0_alias, 0, 64
	.other		__nv_reservedSMEM_offset_0_alias,@"STO_CUDA_RESERVED_SHARED STV_DEFAULT"
__nv_reservedSMEM_offset_0_alias:
	.zero		0
	.zero		64


//--------------------- .nv.constant0._Z10hinge_lossPKfS0_Pfm --------------------------
	.section	.nv.constant0._Z10hinge_lossPKfS0_Pfm,"a",@progbits
	.sectionflags	@""
	.align	4
.nv.constant0._Z10hinge_lossPKfS0_Pfm:
	.zero		928


//--------------------- SYMBOLS --------------------------

	.type		.nv.reservedSmem.offset0,@object
	.size		.nv.reservedSmem.offset0,0x4
